//
// Generated by NVIDIA NVVM Compiler
//
// Compiler Build ID: CL-36424714
// Cuda compilation tools, release 13.0, V13.0.88
// Based on NVVM 20.0.0
//

.version 9.0
.target sm_100
.address_size 64

	// .globl	_Z13runMetropolisPiPtPjS1_S_S_f
// _ZZ13runMetropolisPiPtPjS1_S_S_fE6deltaE has been demoted
// _ZZ13runMetropolisPiPtPjS1_S_S_fE10blockSpins has been demoted

.visible .entry _Z13runMetropolisPiPtPjS1_S_S_f(
	.param .u64 .ptr .align 1 _Z13runMetropolisPiPtPjS1_S_S_f_param_0,
	.param .u64 .ptr .align 1 _Z13runMetropolisPiPtPjS1_S_S_f_param_1,
	.param .u64 .ptr .align 1 _Z13runMetropolisPiPtPjS1_S_S_f_param_2,
	.param .u64 .ptr .align 1 _Z13runMetropolisPiPtPjS1_S_S_f_param_3,
	.param .u64 .ptr .align 1 _Z13runMetropolisPiPtPjS1_S_S_f_param_4,
	.param .u64 .ptr .align 1 _Z13runMetropolisPiPtPjS1_S_S_f_param_5,
	.param .f32 _Z13runMetropolisPiPtPjS1_S_S_f_param_6
)
{
	.reg .pred 	%p<38>;
	.reg .b16 	%rs<11>;
	.reg .b32 	%r<252>;
	.reg .b32 	%f<10>;
	.reg .b64 	%rd<42>;
	.reg .b64 	%fd<5>;
	// demoted variable
	.shared .align 4 .b8 _ZZ13runMetropolisPiPtPjS1_S_S_fE6deltaE[512];
	// demoted variable
	.shared .align 4 .b8 _ZZ13runMetropolisPiPtPjS1_S_S_fE10blockSpins[512];
	ld.param.u64 	%rd5, [_Z13runMetropolisPiPtPjS1_S_S_f_param_0];
	ld.param.u64 	%rd6, [_Z13runMetropolisPiPtPjS1_S_S_f_param_1];
	ld.param.u64 	%rd7, [_Z13runMetropolisPiPtPjS1_S_S_f_param_2];
	ld.param.u64 	%rd8, [_Z13runMetropolisPiPtPjS1_S_S_f_param_3];
	ld.param.f32 	%f1, [_Z13runMetropolisPiPtPjS1_S_S_f_param_6];
	cvta.to.global.u64 	%rd9, %rd6;
	cvta.to.global.u64 	%rd10, %rd5;
	cvta.to.global.u64 	%rd11, %rd8;
	mov.u32 	%r1, %ntid.x;
	mov.u32 	%r2, %ctaid.x;
	mov.u32 	%r3, %tid.x;
	mad.lo.s32 	%r49, %r1, %r2, %r3;
	mul.wide.u32 	%rd12, %r49, 4;
	add.s64 	%rd13, %rd11, %rd12;
	ld.global.u32 	%r50, [%rd13];
	shl.b32 	%r51, %r49, 2;
	mul.wide.u32 	%rd14, %r51, 4;
	add.s64 	%rd1, %rd10, %rd14;
	ld.global.u32 	%r52, [%rd1];
	ld.global.u32 	%r53, [%rd1+4];
	ld.global.u32 	%r54, [%rd1+8];
	ld.global.u32 	%r55, [%rd1+12];
	shl.b32 	%r56, %r3, 2;
	mov.u32 	%r57, _ZZ13runMetropolisPiPtPjS1_S_S_fE6deltaE;
	add.s32 	%r4, %r57, %r56;
	mov.b32 	%r58, 0;
	st.shared.u32 	[%r4], %r58;
	mul.wide.u32 	%rd15, %r50, 2;
	add.s64 	%rd2, %rd9, %rd15;
	ld.global.u16 	%rs10, [%rd2];
	mul.lo.s32 	%r59, %r50, 6;
	cvta.to.global.u64 	%rd16, %rd7;
	mul.wide.u32 	%rd17, %r59, 4;
	add.s64 	%rd18, %rd16, %rd17;
	ld.global.u32 	%r60, [%rd18];
	mul.wide.u32 	%rd19, %r60, 2;
	add.s64 	%rd20, %rd9, %rd19;
	ld.global.u16 	%rs4, [%rd20];
	ld.global.u32 	%r61, [%rd18+4];
	mul.wide.u32 	%rd21, %r61, 2;
	add.s64 	%rd22, %rd9, %rd21;
	ld.global.u16 	%rs5, [%rd22];
	add.s32 	%r62, %r59, 2;
	mul.wide.u32 	%rd23, %r62, 4;
	add.s64 	%rd24, %rd16, %rd23;
	ld.global.u32 	%r63, [%rd24];
	mul.wide.u32 	%rd25, %r63, 2;
	add.s64 	%rd26, %rd9, %rd25;
	ld.global.u16 	%rs6, [%rd26];
	ld.global.u32 	%r64, [%rd24+4];
	mul.wide.u32 	%rd27, %r64, 2;
	add.s64 	%rd28, %rd9, %rd27;
	ld.global.u16 	%rs7, [%rd28];
	add.s32 	%r65, %r59, 4;
	mul.wide.u32 	%rd29, %r65, 4;
	add.s64 	%rd30, %rd16, %rd29;
	ld.global.u32 	%r66, [%rd30];
	mul.wide.u32 	%rd31, %r66, 2;
	add.s64 	%rd32, %rd9, %rd31;
	ld.global.u16 	%rs8, [%rd32];
	ld.global.u32 	%r67, [%rd30+4];
	mul.wide.u32 	%rd33, %r67, 2;
	add.s64 	%rd34, %rd9, %rd33;
	ld.global.u16 	%rs9, [%rd34];
	shl.b32 	%r68, %r52, 13;
	xor.b32  	%r69, %r68, %r52;
	shr.u32 	%r70, %r69, 19;
	shl.b32 	%r71, %r52, 12;
	and.b32  	%r72, %r71, -8192;
	or.b32  	%r73, %r70, %r72;
	shl.b32 	%r74, %r53, 2;
	xor.b32  	%r75, %r74, %r53;
	shr.u32 	%r76, %r75, 25;
	shl.b32 	%r77, %r53, 4;
	and.b32  	%r78, %r77, -128;
	or.b32  	%r79, %r76, %r78;
	shl.b32 	%r80, %r54, 3;
	xor.b32  	%r81, %r80, %r54;
	shr.u32 	%r82, %r81, 11;
	shl.b32 	%r83, %r54, 17;
	and.b32  	%r84, %r83, -2097152;
	or.b32  	%r85, %r82, %r84;
	xor.b32  	%r86, %r79, %r73;
	mad.lo.s32 	%r87, %r55, 1664525, 1013904223;
	xor.b32  	%r88, %r86, %r87;
	xor.b32  	%r89, %r88, %r85;
	cvt.rn.f64.u32 	%fd1, %r89;
	mul.f64 	%fd2, %fd1, 0d3DEFFFFFFFFDB73D;
	cvt.rn.f32.f64 	%f2, %fd2;
	add.f32 	%f3, %f2, %f2;
	cvt.rmi.f32.f32 	%f4, %f3;
	cvt.rzi.u32.f32 	%r90, %f4;
	cvt.u16.u32 	%rs2, %r90;
	setp.eq.s16 	%p1, %rs10, %rs4;
	selp.u32 	%r91, 1, 0, %p1;
	setp.eq.s16 	%p2, %rs4, %rs2;
	selp.s32 	%r92, -1, 0, %p2;
	setp.eq.s16 	%p3, %rs10, %rs5;
	selp.u32 	%r93, 1, 0, %p3;
	add.s32 	%r94, %r91, %r93;
	setp.eq.s16 	%p4, %rs5, %rs2;
	selp.s32 	%r95, -1, 0, %p4;
	add.s32 	%r96, %r92, %r95;
	setp.eq.s16 	%p5, %rs10, %rs6;
	selp.u32 	%r97, 1, 0, %p5;
	add.s32 	%r98, %r94, %r97;
	setp.eq.s16 	%p6, %rs6, %rs2;
	selp.s32 	%r99, -1, 0, %p6;
	add.s32 	%r100, %r96, %r99;
	setp.eq.s16 	%p7, %rs10, %rs7;
	selp.u32 	%r101, 1, 0, %p7;
	add.s32 	%r102, %r98, %r101;
	setp.eq.s16 	%p8, %rs7, %rs2;
	selp.s32 	%r103, -1, 0, %p8;
	add.s32 	%r104, %r100, %r103;
	setp.eq.s16 	%p9, %rs10, %rs8;
	selp.u32 	%r105, 1, 0, %p9;
	add.s32 	%r106, %r102, %r105;
	setp.eq.s16 	%p10, %rs8, %rs2;
	selp.s32 	%r107, -1, 0, %p10;
	add.s32 	%r108, %r104, %r107;
	setp.eq.s16 	%p11, %rs10, %rs9;
	selp.u32 	%r109, 1, 0, %p11;
	add.s32 	%r110, %r106, %r109;
	setp.eq.s16 	%p12, %rs9, %rs2;
	selp.s32 	%r111, -1, 0, %p12;
	add.s32 	%r112, %r108, %r111;
	add.s32 	%r5, %r112, %r110;
	cvt.rn.f32.s32 	%f5, %r5;
	mul.f32 	%f6, %f1, %f5;
	mul.f32 	%f7, %f6, 0fBFB8AA3B;
	ex2.approx.f32 	%f8, %f7;
	shl.b32 	%r113, %r73, 13;
	xor.b32  	%r114, %r113, %r71;
	shr.u32 	%r115, %r114, 19;
	shl.b32 	%r116, %r73, 12;
	and.b32  	%r117, %r116, -8192;
	or.b32  	%r6, %r115, %r117;
	shl.b32 	%r118, %r53, 6;
	xor.b32  	%r119, %r118, %r77;
	shr.u32 	%r120, %r119, 25;
	shl.b32 	%r121, %r79, 4;
	and.b32  	%r122, %r121, -128;
	or.b32  	%r7, %r122, %r120;
	shl.b32 	%r123, %r85, 3;
	xor.b32  	%r124, %r123, %r85;
	shr.u32 	%r125, %r124, 11;
	shl.b32 	%r126, %r81, 6;
	and.b32  	%r127, %r126, -2097152;
	or.b32  	%r8, %r125, %r127;
	mad.lo.s32 	%r9, %r55, 389569705, 1196435762;
	xor.b32  	%r128, %r7, %r9;
	xor.b32  	%r129, %r128, %r6;
	xor.b32  	%r130, %r129, %r8;
	cvt.rn.f64.u32 	%fd3, %r130;
	mul.f64 	%fd4, %fd3, 0d3DEFFFFFFFFDB73D;
	cvt.rn.f32.f64 	%f9, %fd4;
	setp.ltu.f32 	%p13, %f8, %f9;
	@%p13 bra 	$L__BB0_2;
	st.global.u16 	[%rd2], %rs2;
	st.shared.u32 	[%r4], %r5;
	mov.u16 	%rs10, %rs2;
$L__BB0_2:
	cvt.u32.u16 	%r131, %rs10;
	mov.u32 	%r133, _ZZ13runMetropolisPiPtPjS1_S_S_fE10blockSpins;
	add.s32 	%r134, %r133, %r56;
	st.shared.u32 	[%r134], %r131;
	st.global.u32 	[%rd1], %r6;
	st.global.u32 	[%rd1+4], %r7;
	st.global.u32 	[%rd1+8], %r8;
	st.global.u32 	[%rd1+12], %r9;
	bar.sync 	0;
	setp.ne.s32 	%p14, %r3, 0;
	@%p14 bra 	$L__BB0_15;
	and.b32  	%r10, %r1, 7;
	setp.lt.u32 	%p15, %r1, 8;
	mov.b32 	%r242, 0;
	mov.u32 	%r251, %r242;
	mov.u32 	%r250, %r242;
	@%p15 bra 	$L__BB0_6;
	and.b32  	%r242, %r1, 2040;
	add.s32 	%r231, %r57, 16;
	add.s32 	%r230, %r133, 16;
	and.b32  	%r142, %r1, -8;
	neg.s32 	%r232, %r142;
	mov.b32 	%r251, 0;
	mov.u32 	%r250, %r251;
$L__BB0_5:
	.pragma "nounroll";
	ld.shared.u32 	%r143, [%r231+-16];
	add.s32 	%r144, %r143, %r250;
	ld.shared.u32 	%r145, [%r230+-16];
	setp.eq.s32 	%p16, %r145, 0;
	selp.b32 	%r146, -1, 1, %p16;
	add.s32 	%r147, %r146, %r251;
	ld.shared.u32 	%r148, [%r231+-12];
	add.s32 	%r149, %r148, %r144;
	ld.shared.u32 	%r150, [%r230+-12];
	setp.eq.s32 	%p17, %r150, 0;
	selp.b32 	%r151, -1, 1, %p17;
	add.s32 	%r152, %r151, %r147;
	ld.shared.u32 	%r153, [%r231+-8];
	add.s32 	%r154, %r153, %r149;
	ld.shared.u32 	%r155, [%r230+-8];
	setp.eq.s32 	%p18, %r155, 0;
	selp.b32 	%r156, -1, 1, %p18;
	add.s32 	%r157, %r156, %r152;
	ld.shared.u32 	%r158, [%r231+-4];
	add.s32 	%r159, %r158, %r154;
	ld.shared.u32 	%r160, [%r230+-4];
	setp.eq.s32 	%p19, %r160, 0;
	selp.b32 	%r161, -1, 1, %p19;
	add.s32 	%r162, %r161, %r157;
	ld.shared.u32 	%r163, [%r231];
	add.s32 	%r164, %r163, %r159;
	ld.shared.u32 	%r165, [%r230];
	setp.eq.s32 	%p20, %r165, 0;
	selp.b32 	%r166, -1, 1, %p20;
	add.s32 	%r167, %r166, %r162;
	ld.shared.u32 	%r168, [%r231+4];
	add.s32 	%r169, %r168, %r164;
	ld.shared.u32 	%r170, [%r230+4];
	setp.eq.s32 	%p21, %r170, 0;
	selp.b32 	%r171, -1, 1, %p21;
	add.s32 	%r172, %r171, %r167;
	ld.shared.u32 	%r173, [%r231+8];
	add.s32 	%r174, %r173, %r169;
	ld.shared.u32 	%r175, [%r230+8];
	setp.eq.s32 	%p22, %r175, 0;
	selp.b32 	%r176, -1, 1, %p22;
	add.s32 	%r177, %r176, %r172;
	ld.shared.u32 	%r178, [%r231+12];
	add.s32 	%r250, %r178, %r174;
	ld.shared.u32 	%r179, [%r230+12];
	setp.eq.s32 	%p23, %r179, 0;
	selp.b32 	%r180, -1, 1, %p23;
	add.s32 	%r251, %r180, %r177;
	add.s32 	%r232, %r232, 8;
	add.s32 	%r231, %r231, 32;
	add.s32 	%r230, %r230, 32;
	setp.ne.s32 	%p24, %r232, 0;
	@%p24 bra 	$L__BB0_5;
$L__BB0_6:
	setp.eq.s32 	%p25, %r10, 0;
	@%p25 bra 	$L__BB0_14;
	and.b32  	%r28, %r1, 3;
	setp.lt.u32 	%p26, %r10, 4;
	@%p26 bra 	$L__BB0_9;
	shl.b32 	%r182, %r242, 2;
	add.s32 	%r184, %r57, %r182;
	ld.shared.u32 	%r185, [%r184];
	add.s32 	%r186, %r185, %r250;
	add.s32 	%r188, %r133, %r182;
	ld.shared.u32 	%r189, [%r188];
	setp.eq.s32 	%p27, %r189, 0;
	selp.b32 	%r190, -1, 1, %p27;
	add.s32 	%r191, %r190, %r251;
	ld.shared.u32 	%r192, [%r184+4];
	add.s32 	%r193, %r192, %r186;
	ld.shared.u32 	%r194, [%r188+4];
	setp.eq.s32 	%p28, %r194, 0;
	selp.b32 	%r195, -1, 1, %p28;
	add.s32 	%r196, %r195, %r191;
	ld.shared.u32 	%r197, [%r184+8];
	add.s32 	%r198, %r197, %r193;
	ld.shared.u32 	%r199, [%r188+8];
	setp.eq.s32 	%p29, %r199, 0;
	selp.b32 	%r200, -1, 1, %p29;
	add.s32 	%r201, %r200, %r196;
	ld.shared.u32 	%r202, [%r184+12];
	add.s32 	%r250, %r202, %r198;
	ld.shared.u32 	%r203, [%r188+12];
	setp.eq.s32 	%p30, %r203, 0;
	selp.b32 	%r204, -1, 1, %p30;
	add.s32 	%r251, %r204, %r201;
	add.s32 	%r242, %r242, 4;
$L__BB0_9:
	setp.eq.s32 	%p31, %r28, 0;
	@%p31 bra 	$L__BB0_14;
	setp.eq.s32 	%p32, %r28, 1;
	@%p32 bra 	$L__BB0_12;
	shl.b32 	%r206, %r242, 2;
	add.s32 	%r208, %r57, %r206;
	ld.shared.u32 	%r209, [%r208];
	add.s32 	%r210, %r209, %r250;
	add.s32 	%r212, %r133, %r206;
	ld.shared.u32 	%r213, [%r212];
	setp.eq.s32 	%p33, %r213, 0;
	selp.b32 	%r214, -1, 1, %p33;
	add.s32 	%r215, %r214, %r251;
	ld.shared.u32 	%r216, [%r208+4];
	add.s32 	%r250, %r216, %r210;
	ld.shared.u32 	%r217, [%r212+4];
	setp.eq.s32 	%p34, %r217, 0;
	selp.b32 	%r218, -1, 1, %p34;
	add.s32 	%r251, %r218, %r215;
	add.s32 	%r242, %r242, 2;
$L__BB0_12:
	and.b32  	%r219, %r1, 1;
	setp.eq.b32 	%p35, %r219, 1;
	not.pred 	%p36, %p35;
	@%p36 bra 	$L__BB0_14;
	shl.b32 	%r220, %r242, 2;
	add.s32 	%r222, %r57, %r220;
	ld.shared.u32 	%r223, [%r222];
	add.s32 	%r250, %r223, %r250;
	add.s32 	%r225, %r133, %r220;
	ld.shared.u32 	%r226, [%r225];
	setp.eq.s32 	%p37, %r226, 0;
	selp.b32 	%r227, -1, 1, %p37;
	add.s32 	%r251, %r227, %r251;
$L__BB0_14:
	ld.param.u64 	%rd41, [_Z13runMetropolisPiPtPjS1_S_S_f_param_5];
	ld.param.u64 	%rd40, [_Z13runMetropolisPiPtPjS1_S_S_f_param_4];
	cvta.to.global.u64 	%rd35, %rd40;
	mul.wide.u32 	%rd36, %r2, 4;
	add.s64 	%rd37, %rd35, %rd36;
	ld.global.u32 	%r228, [%rd37];
	add.s32 	%r229, %r228, %r250;
	st.global.u32 	[%rd37], %r229;
	cvta.to.global.u64 	%rd38, %rd41;
	add.s64 	%rd39, %rd38, %rd36;
	st.global.u32 	[%rd39], %r251;
$L__BB0_15:
	ret;

}


// ===== COMPILED SASS (sm_100) =====

	.target	sm_100

	.elftype	@"ET_EXEC"


//--------------------- .note.nv.tkinfo           --------------------------
	.section	.note.nv.tkinfo,"",@"SHT_NOTE"
	.sectionflags	@"SHF_NOTE_NV_TKINFO"
	.tkinfo
        /*0018*/ 	.word	0x00000002
        /*0030*/ 	.string	""
        /*0030*/ 	.string	"ptxas"
        /*0030*/ 	.string	"Cuda compilation tools, release 13.0, V13.0.88"
        /*0030*/ 	.string	"Build cuda_13.0.r13.0/compiler.36424714_0"
        /*0030*/ 	.string	"-arch sm_100 -m 64 "



//--------------------- .note.nv.cuinfo           --------------------------
	.section	.note.nv.cuinfo,"",@"SHT_NOTE"
	.sectionflags	@"SHF_NOTE_NV_CUINFO"
        /*0018*/ 	.short	0x0002
        /*001a*/ 	.short	0x0064
        /*001c*/ 	.short	0x0082
	.zero		2


//--------------------- .nv.info                  --------------------------
	.section	.nv.info,"",@"SHT_CUDA_INFO"
	.align	4


	//----- nvinfo : EIATTR_REGCOUNT
	.align		4
        /*0000*/ 	.byte	0x04, 0x2f
        /*0002*/ 	.short	(.L_1 - .L_0)
	.align		4
.L_0:
        /*0004*/ 	.word	index@(_Z13runMetropolisPiPtPjS1_S_S_f)
        /*0008*/ 	.word	0x0000001e


	//----- nvinfo : EIATTR_FRAME_SIZE
	.align		4
.L_1:
        /*000c*/ 	.byte	0x04, 0x11
        /*000e*/ 	.short	(.L_3 - .L_2)
	.align		4
.L_2:
        /*0010*/ 	.word	index@(_Z13runMetropolisPiPtPjS1_S_S_f)
        /*0014*/ 	.word	0x00000000


	//----- nvinfo : EIATTR_MIN_STACK_SIZE
	.align		4
.L_3:
        /*0018*/ 	.byte	0x04, 0x12
        /*001a*/ 	.short	(.L_5 - .L_4)
	.align		4
.L_4:
        /*001c*/ 	.word	index@(_Z13runMetropolisPiPtPjS1_S_S_f)
        /*0020*/ 	.word	0x00000000
.L_5:


//--------------------- .nv.compat                --------------------------
	.section	.nv.compat,"",@"SHT_CUDA_COMPAT_INFO"
	.align	4
        /*0000*/ 	.byte	0x02, 0x09, 0x00, 0x00, 0x02, 0x02, 0x01, 0x00, 0x02, 0x05, 0x05, 0x00, 0x03, 0x07, 0x01, 0x01
        /*0010*/ 	.byte	0x02, 0x03, 0x00, 0x00, 0x02, 0x06, 0x01, 0x00, 0x04, 0x0b, 0x08, 0x00, 0x01, 0x00, 0x00, 0x00
        /*0020*/ 	.byte	0x00, 0x00, 0x00, 0x00


//--------------------- .nv.info._Z13runMetropolisPiPtPjS1_S_S_f --------------------------
	.section	.nv.info._Z13runMetropolisPiPtPjS1_S_S_f,"",@"SHT_CUDA_INFO"
	.sectionflags	@""
	.align	4


	//----- nvinfo : EIATTR_CUDA_API_VERSION
	.align		4
        /*0000*/ 	.byte	0x04, 0x37
        /*0002*/ 	.short	(.L_7 - .L_6)
.L_6:
        /*0004*/ 	.word	0x00000082


	//----- nvinfo : EIATTR_KPARAM_INFO
	.align		4
.L_7:
        /*0008*/ 	.byte	0x04, 0x17
        /*000a*/ 	.short	(.L_9 - .L_8)
.L_8:
        /*000c*/ 	.word	0x00000000
        /*0010*/ 	.short	0x0006
        /*0012*/ 	.short	0x0030
        /*0014*/ 	.byte	0x00, 0xf0, 0x11, 0x00


	//----- nvinfo : EIATTR_KPARAM_INFO
	.align		4
.L_9:
        /*0018*/ 	.byte	0x04, 0x17
        /*001a*/ 	.short	(.L_11 - .L_10)
.L_10:
        /*001c*/ 	.word	0x00000000
        /*0020*/ 	.short	0x0005
        /*0022*/ 	.short	0x0028
        /*0024*/ 	.byte	0x00, 0xf5, 0x21, 0x00


	//----- nvinfo : EIATTR_KPARAM_INFO
	.align		4
.L_11:
        /*0028*/ 	.byte	0x04, 0x17
        /*002a*/ 	.short	(.L_13 - .L_12)
.L_12:
        /*002c*/ 	.word	0x00000000
        /*0030*/ 	.short	0x0004
        /*0032*/ 	.short	0x0020
        /*0034*/ 	.byte	0x00, 0xf5, 0x21, 0x00


	//----- nvinfo : EIATTR_KPARAM_INFO
	.align		4
.L_13:
        /*0038*/ 	.byte	0x04, 0x17
        /*003a*/ 	.short	(.L_15 - .L_14)
.L_14:
        /*003c*/ 	.word	0x00000000
        /*0040*/ 	.short	0x0003
        /*0042*/ 	.short	0x0018
        /*0044*/ 	.byte	0x00, 0xf5, 0x21, 0x00


	//----- nvinfo : EIATTR_KPARAM_INFO
	.align		4
.L_15:
        /*0048*/ 	.byte	0x04, 0x17
        /*004a*/ 	.short	(.L_17 - .L_16)
.L_16:
        /*004c*/ 	.word	0x00000000
        /*0050*/ 	.short	0x0002
        /*0052*/ 	.short	0x0010
        /*0054*/ 	.byte	0x00, 0xf5, 0x21, 0x00


	//----- nvinfo : EIATTR_KPARAM_INFO
	.align		4
.L_17:
        /*0058*/ 	.byte	0x04, 0x17
        /*005a*/ 	.short	(.L_19 - .L_18)
.L_18:
        /*005c*/ 	.word	0x00000000
        /*0060*/ 	.short	0x0001
        /*0062*/ 	.short	0x0008
        /*0064*/ 	.byte	0x00, 0xf5, 0x21, 0x00


	//----- nvinfo : EIATTR_KPARAM_INFO
	.align		4
.L_19:
        /*0068*/ 	.byte	0x04, 0x17
        /*006a*/ 	.short	(.L_21 - .L_20)
.L_20:
        /*006c*/ 	.word	0x00000000
        /*0070*/ 	.short	0x0000
        /*0072*/ 	.short	0x0000
        /*0074*/ 	.byte	0x00, 0xf5, 0x21, 0x00


	//----- nvinfo : EIATTR_SPARSE_MMA_MASK
	.align		4
.L_21:
        /*0078*/ 	.byte	0x03, 0x50
        /*007a*/ 	.short	0x0000


	//----- nvinfo : EIATTR_MAXREG_COUNT
	.align		4
        /*007c*/ 	.byte	0x03, 0x1b
        /*007e*/ 	.short	0x00ff


	//----- nvinfo : EIATTR_NUM_BARRIERS
	.align		4
        /*0080*/ 	.byte	0x02, 0x4c
        /*0082*/ 	.byte	0x01
	.zero		1


	//----- nvinfo : EIATTR_MERCURY_ISA_VERSION
	.align		4
        /*0084*/ 	.byte	0x03, 0x5f
        /*0086*/ 	.short	0x0101


	//----- nvinfo : EIATTR_VRC_CTA_INIT_COUNT
	.align		4
        /*0088*/ 	.byte	0x02, 0x4a
	.zero		1
	.zero		1


	//----- nvinfo : EIATTR_EXIT_INSTR_OFFSETS
	.align		4
        /*008c*/ 	.byte	0x04, 0x1c
        /*008e*/ 	.short	(.L_23 - .L_22)


	//   ....[0]....
.L_22:
        /*0090*/ 	.word	0x00000af0


	//   ....[1]....
        /*0094*/ 	.word	0x000011e0


	//----- nvinfo : EIATTR_CBANK_PARAM_SIZE
	.align		4
.L_23:
        /*0098*/ 	.byte	0x03, 0x19
        /*009a*/ 	.short	0x0034


	//----- nvinfo : EIATTR_PARAM_CBANK
	.align		4
        /*009c*/ 	.byte	0x04, 0x0a
        /*009e*/ 	.short	(.L_25 - .L_24)
	.align		4
.L_24:
        /*00a0*/ 	.word	index@(.nv.constant0._Z13runMetropolisPiPtPjS1_S_S_f)
        /*00a4*/ 	.short	0x0380
        /*00a6*/ 	.short	0x0034


	//----- nvinfo : EIATTR_SW_WAR
	.align		4
.L_25:
        /*00a8*/ 	.byte	0x04, 0x36
        /*00aa*/ 	.short	(.L_27 - .L_26)
.L_26:
        /*00ac*/ 	.word	0x00000008
.L_27:


//--------------------- .nv.callgraph             --------------------------
	.section	.nv.callgraph,"",@"SHT_CUDA_CALLGRAPH"
	.align	4
	.sectionentsize	8
	.align		4
        /*0000*/ 	.word	0x00000000
	.align		4
        /*0004*/ 	.word	0xffffffff
	.align		4
        /*0008*/ 	.word	0x00000000
	.align		4
        /*000c*/ 	.word	0xfffffffe
	.align		4
        /*0010*/ 	.word	0x00000000
	.align		4
        /*0014*/ 	.word	0xfffffffd
	.align		4
        /*0018*/ 	.word	0x00000000
	.align		4
        /*001c*/ 	.word	0xfffffffc


//--------------------- .text._Z13runMetropolisPiPtPjS1_S_S_f --------------------------
	.section	.text._Z13runMetropolisPiPtPjS1_S_S_f,"ax",@progbits
	.align	128
        .global         _Z13runMetropolisPiPtPjS1_S_S_f
        .type           _Z13runMetropolisPiPtPjS1_S_S_f,@function
        .size           _Z13runMetropolisPiPtPjS1_S_S_f,(.L_x_6 - _Z13runMetropolisPiPtPjS1_S_S_f)
        .other          _Z13runMetropolisPiPtPjS1_S_S_f,@"STO_CUDA_ENTRY STV_DEFAULT"
_Z13runMetropolisPiPtPjS1_S_S_f:
.text._Z13runMetropolisPiPtPjS1_S_S_f:
[----:B------:R-:W-:Y:S01]  /*0000*/  LDC R1, c[0x0][0x37c] ;  /* 0x0000df00ff017b82 */ /* 0x000fe20000000800 */
[----:B------:R-:W0:Y:S07]  /*0010*/  S2R R0, SR_CTAID.X ;  /* 0x0000000000007919 */ /* 0x000e2e0000002500 */
[----:B------:R-:W1:Y:S01]  /*0020*/  LDC.64 R2, c[0x0][0x398] ;  /* 0x0000e600ff027b82 */ /* 0x000e620000000a00 */
[----:B------:R-:W0:Y:S01]  /*0030*/  LDCU UR11, c[0x0][0x360] ;  /* 0x00006c00ff0b77ac */ /* 0x000e220008000800 */
[----:B------:R-:W0:Y:S01]  /*0040*/  S2R R11, SR_TID.X ;  /* 0x00000000000b7919 */ /* 0x000e220000002100 */
[----:B------:R-:W2:Y:S05]  /*0050*/  LDCU.64 UR12, c[0x0][0x358] ;  /* 0x00006b00ff0c77ac */ /* 0x000eaa0008000a00 */
[----:B------:R-:W3:Y:S01]  /*0060*/  LDC.64 R26, c[0x0][0x390] ;  /* 0x0000e400ff1a7b82 */ /* 0x000ee20000000a00 */
[----:B------:R-:W-:Y:S01]  /*0070*/  UMOV UR4, 0xfffdb73d ;  /* 0xfffdb73d00047882 */ /* 0x000fe20000000000 */
[----:B------:R-:W-:Y:S01]  /*0080*/  UMOV UR5, 0x3defffff ;  /* 0x3defffff00057882 */ /* 0x000fe20000000000 */
[----:B------:R-:W4:Y:S01]  /*0090*/  LDCU UR6, c[0x0][0x3b0] ;  /* 0x00007600ff0677ac */ /* 0x000f220008000800 */
[----:B0-----:R-:W-:-:S04]  /*00a0*/  IMAD R11, R0, UR11, R11 ;  /* 0x0000000b000b7c24 */ /* 0x001fc8000f8e020b */
[----:B-1----:R-:W-:-:S06]  /*00b0*/  IMAD.WIDE.U32 R2, R11, 0x4, R2 ;  /* 0x000000040b027825 */ /* 0x002fcc00078e0002 */
[----:B--2---:R-:W2:Y:S01]  /*00c0*/  LDG.E R3, desc[UR12][R2.64] ;  /* 0x0000000c02037981 */ /* 0x004ea2000c1e1900 */
[----:B------:R-:W-:Y:S02]  /*00d0*/  IMAD.SHL.U32 R11, R11, 0x4, RZ ;  /* 0x000000040b0b7824 */ /* 0x000fe400078e00ff */
[----:B--2---:R-:W-:-:S04]  /*00e0*/  IMAD R7, R3, 0x6, RZ ;  /* 0x0000000603077824 */ /* 0x004fc800078e02ff */
[----:B---3--:R-:W-:-:S05]  /*00f0*/  IMAD.WIDE.U32 R4, R7, 0x4, R26 ;  /* 0x0000000407047825 */ /* 0x008fca00078e001a */
[----:B------:R-:W2:Y:S01]  /*0100*/  LDG.E R25, desc[UR12][R4.64+0x4] ;  /* 0x0000040c04197981 */ /* 0x000ea2000c1e1900 */
[----:B------:R-:W-:-:S03]  /*0110*/  VIADD R13, R7, 0x2 ;  /* 0x00000002070d7836 */ /* 0x000fc60000000000 */
[----:B------:R0:W3:Y:S01]  /*0120*/  LDG.E R23, desc[UR12][R4.64] ;  /* 0x0000000c04177981 */ /* 0x0000e2000c1e1900 */
[----:B------:R-:W-:-:S05]  /*0130*/  IMAD.WIDE.U32 R12, R13, 0x4, R26 ;  /* 0x000000040d0c7825 */ /* 0x000fca00078e001a */
[----:B------:R-:W5:Y:S01]  /*0140*/  LDG.E R21, desc[UR12][R12.64] ;  /* 0x0000000c0c157981 */ /* 0x000f62000c1e1900 */
[----:B------:R-:W-:-:S03]  /*0150*/  VIADD R7, R7, 0x4 ;  /* 0x0000000407077836 */ /* 0x000fc60000000000 */
[----:B------:R-:W4:Y:S01]  /*0160*/  LDG.E R9, desc[UR12][R12.64+0x4] ;  /* 0x0000040c0c097981 */ /* 0x000f22000c1e1900 */
[----:B------:R-:W-:Y:S01]  /*0170*/  IMAD.WIDE.U32 R26, R7, 0x4, R26 ;  /* 0x00000004071a7825 */ /* 0x000fe200078e001a */
[----:B0-----:R-:W0:Y:S04]  /*0180*/  LDC.64 R4, c[0x0][0x388] ;  /* 0x0000e200ff047b82 */ /* 0x001e280000000a00 */
[----:B------:R-:W4:Y:S04]  /*0190*/  LDG.E R15, desc[UR12][R26.64] ;  /* 0x0000000c1a0f7981 */ /* 0x000f28000c1e1900 */
[----:B------:R-:W4:Y:S01]  /*01a0*/  LDG.E R17, desc[UR12][R26.64+0x4] ;  /* 0x0000040c1a117981 */ /* 0x000f22000c1e1900 */
[----:B------:R-:W1:Y:S02]  /*01b0*/  LDC.64 R6, c[0x0][0x380] ;  /* 0x0000e000ff067b82 */ /* 0x000e640000000a00 */
[----:B-1----:R-:W-:-:S05]  /*01c0*/  IMAD.WIDE.U32 R6, R11, 0x4, R6 ;  /* 0x000000040b067825 */ /* 0x002fca00078e0006 */
[----:B------:R-:W4:Y:S04]  /*01d0*/  LDG.E R16, desc[UR12][R6.64] ;  /* 0x0000000c06107981 */ /* 0x000f28000c1e1900 */
[----:B------:R-:W4:Y:S04]  /*01e0*/  LDG.E R11, desc[UR12][R6.64+0x4] ;  /* 0x0000040c060b7981 */ /* 0x000f28000c1e1900 */
[----:B------:R-:W4:Y:S04]  /*01f0*/  LDG.E R18, desc[UR12][R6.64+0x8] ;  /* 0x0000080c06127981 */ /* 0x000f28000c1e1900 */
[----:B------:R-:W4:Y:S01]  /*0200*/  LDG.E R10, desc[UR12][R6.64+0xc] ;  /* 0x00000c0c060a7981 */ /* 0x000f22000c1e1900 */
[----:B0-----:R-:W-:-:S05]  /*0210*/  IMAD.WIDE.U32 R2, R3, 0x2, R4 ;  /* 0x0000000203027825 */ /* 0x001fca00078e0004 */
[----:B------:R-:W4:Y:S01]  /*0220*/  LDG.E.U16 R12, desc[UR12][R2.64] ;  /* 0x0000000c020c7981 */ /* 0x000f22000c1e1500 */
[----:B--2---:R-:W-:-:S05]  /*0230*/  IMAD.WIDE.U32 R24, R25, 0x2, R4 ;  /* 0x0000000219187825 */ /* 0x004fca00078e0004 */
[----:B------:R-:W2:Y:S01]  /*0240*/  LDG.E.U16 R13, desc[UR12][R24.64] ;  /* 0x0000000c180d7981 */ /* 0x000ea2000c1e1500 */
[----:B---3--:R-:W-:-:S05]  /*0250*/  IMAD.WIDE.U32 R22, R23, 0x2, R4 ;  /* 0x0000000217167825 */ /* 0x008fca00078e0004 */
[----:B------:R-:W3:Y:S01]  /*0260*/  LDG.E.U16 R19, desc[UR12][R22.64] ;  /* 0x0000000c16137981 */ /* 0x000ee2000c1e1500 */
[----:B-----5:R-:W-:-:S04]  /*0270*/  IMAD.WIDE.U32 R20, R21, 0x2, R4 ;  /* 0x0000000215147825 */ /* 0x020fc800078e0004 */
[--C-:B----4-:R-:W-:Y:S02]  /*0280*/  IMAD.WIDE.U32 R8, R9, 0x2, R4.reuse ;  /* 0x0000000209087825 */ /* 0x110fe400078e0004 */
[----:B------:R-:W4:Y:S02]  /*0290*/  LDG.E.U16 R20, desc[UR12][R20.64] ;  /* 0x0000000c14147981 */ /* 0x000f24000c1e1500 */
[--C-:B------:R-:W-:Y:S02]  /*02a0*/  IMAD.WIDE.U32 R14, R15, 0x2, R4.reuse ;  /* 0x000000020f0e7825 */ /* 0x100fe400078e0004 */
[----:B------:R0:W5:Y:S04]  /*02b0*/  LDG.E.U16 R8, desc[UR12][R8.64] ;  /* 0x0000000c08087981 */ /* 0x000168000c1e1500 */
[----:B------:R-:W5:Y:S01]  /*02c0*/  LDG.E.U16 R14, desc[UR12][R14.64] ;  /* 0x0000000c0e0e7981 */ /* 0x000f62000c1e1500 */
[----:B------:R-:W-:-:S05]  /*02d0*/  IMAD.WIDE.U32 R4, R17, 0x2, R4 ;  /* 0x0000000211047825 */ /* 0x000fca00078e0004 */
[----:B------:R1:W5:Y:S01]  /*02e0*/  LDG.E.U16 R24, desc[UR12][R4.64] ;  /* 0x0000000c04187981 */ /* 0x000362000c1e1500 */
[----:B0-----:R-:W-:Y:S02]  /*02f0*/  IMAD.MOV.U32 R9, RZ, RZ, 0x19660d ;  /* 0x0019660dff097424 */ /* 0x001fe400078e00ff */
[C---:B------:R-:W-:Y:S02]  /*0300*/  IMAD.SHL.U32 R25, R16.reuse, 0x2000, RZ ;  /* 0x0000200010197824 */ /* 0x040fe400078e00ff */
[----:B------:R-:W-:Y:S02]  /*0310*/  IMAD.SHL.U32 R17, R16, 0x1000, RZ ;  /* 0x0000100010117824 */ /* 0x000fe400078e00ff */
[C---:B------:R-:W-:Y:S01]  /*0320*/  IMAD.SHL.U32 R22, R11.reuse, 0x4, RZ ;  /* 0x000000040b167824 */ /* 0x040fe200078e00ff */
[----:B------:R-:W-:Y:S02]  /*0330*/  SHF.L.U32 R21, R11, 0x4, RZ ;  /* 0x000000040b157819 */ /* 0x000fe400000006ff */
[----:B------:R-:W-:Y:S01]  /*0340*/  LOP3.LUT R25, R25, R16, RZ, 0x3c, !PT ;  /* 0x0000001019197212 */ /* 0x000fe200078e3cff */
[C---:B-1----:R-:W-:Y:S01]  /*0350*/  IMAD.SHL.U32 R5, R18.reuse, 0x8, RZ ;  /* 0x0000000812057824 */ /* 0x042fe200078e00ff */
[----:B------:R-:W-:Y:S01]  /*0360*/  LOP3.LUT R16, R17, 0xffffe000, RZ, 0xc0, !PT ;  /* 0xffffe00011107812 */ /* 0x000fe200078ec0ff */
[----:B------:R-:W-:Y:S01]  /*0370*/  IMAD.SHL.U32 R4, R18, 0x20000, RZ ;  /* 0x0002000012047824 */ /* 0x000fe200078e00ff */
[----:B------:R-:W-:-:S02]  /*0380*/  LOP3.LUT R22, R22, R11, RZ, 0x3c, !PT ;  /* 0x0000000b16167212 */ /* 0x000fc400078e3cff */
[----:B------:R-:W-:Y:S01]  /*0390*/  LOP3.LUT R21, R21, 0xffffff80, RZ, 0xc0, !PT ;  /* 0xffffff8015157812 */ /* 0x000fe200078ec0ff */
[----:B------:R-:W-:Y:S01]  /*03a0*/  IMAD R9, R10, R9, 0x3c6ef35f ;  /* 0x3c6ef35f0a097424 */ /* 0x000fe200078e0209 */
[----:B------:R-:W-:Y:S02]  /*03b0*/  LOP3.LUT R18, R5, R18, RZ, 0x3c, !PT ;  /* 0x0000001205127212 */ /* 0x000fe400078e3cff */
[----:B------:R-:W-:Y:S02]  /*03c0*/  LEA.HI R15, R25, R16, RZ, 0xd ;  /* 0x00000010190f7211 */ /* 0x000fe400078f68ff */
[----:B------:R-:W-:Y:S02]  /*03d0*/  LEA.HI R22, R22, R21, RZ, 0x7 ;  /* 0x0000001516167211 */ /* 0x000fe400078f38ff */
[----:B------:R-:W-:Y:S02]  /*03e0*/  LOP3.LUT R5, R4, 0xffe00000, RZ, 0xc0, !PT ;  /* 0xffe0000004057812 */ /* 0x000fe400078ec0ff */
[----:B------:R-:W-:-:S02]  /*03f0*/  LOP3.LUT R9, R9, R22, R15, 0x96, !PT ;  /* 0x0000001609097212 */ /* 0x000fc400078e960f */
[----:B------:R-:W-:-:S04]  /*0400*/  LEA.HI R16, R18, R5, RZ, 0x15 ;  /* 0x0000000512107211 */ /* 0x000fc800078fa8ff */
[----:B------:R-:W-:-:S04]  /*0410*/  LOP3.LUT R21, R9, R16, RZ, 0x3c, !PT ;  /* 0x0000001009157212 */ /* 0x000fc800078e3cff */
[----:B------:R-:W0:Y:S02]  /*0420*/  I2F.F64.U32 R4, R21 ;  /* 0x0000001500047312 */ /* 0x000e240000201800 */
[----:B0-----:R-:W-:-:S10]  /*0430*/  DMUL R4, R4, UR4 ;  /* 0x0000000404047c28 */ /* 0x001fd40008000000 */
[----:B------:R-:W0:Y:S01]  /*0440*/  F2F.F32.F64 R4, R4 ;  /* 0x0000000400047310 */ /* 0x000e220000301000 */
[----:B------:R-:W-:Y:S01]  /*0450*/  PRMT R22, R12, 0x9910, RZ ;  /* 0x000099100c167816 */ /* 0x000fe200000000ff */
[----:B0-----:R-:W-:-:S06]  /*0460*/  FADD R9, R4, R4 ;  /* 0x0000000404097221 */ /* 0x001fcc0000000000 */
[----:B------:R-:W0:Y:S02]  /*0470*/  F2I.U32.FLOOR.NTZ R9, R9 ;  /* 0x0000000900097305 */ /* 0x000e240000207000 */
[----:B0-----:R-:W-:Y:S02]  /*0480*/  PRMT R4, R9, 0x9910, RZ ;  /* 0x0000991009047816 */ /* 0x001fe400000000ff */
[----:B------:R-:W-:-:S04]  /*0490*/  SHF.L.U32 R18, R18, 0x6, RZ ;  /* 0x0000000612127819 */ /* 0x000fc800000006ff */
[----:B------:R-:W-:Y:S01]  /*04a0*/  LOP3.LUT R18, R18, 0xffe00000, RZ, 0xc0, !PT ;  /* 0xffe0000012127812 */ /* 0x000fe200078ec0ff */
[----:B------:R-:W0:Y:S01]  /*04b0*/  S2UR UR7, SR_CgaCtaId ;  /* 0x00000000000779c3 */ /* 0x000e220000008800 */
[----:B--2---:R-:W-:Y:S01]  /*04c0*/  PRMT R23, R13, 0x9910, RZ ;  /* 0x000099100d177816 */ /* 0x004fe200000000ff */
[----:B------:R-:W-:-:S04]  /*04d0*/  IMAD.MOV.U32 R13, RZ, RZ, R22 ;  /* 0x000000ffff0d7224 */ /* 0x000fc800078e0016 */
[----:B------:R-:W-:Y:S01]  /*04e0*/  IMAD.MOV.U32 R22, RZ, RZ, R23 ;  /* 0x000000ffff167224 */ /* 0x000fe200078e0017 */
[----:B---3--:R-:W-:-:S04]  /*04f0*/  PRMT R19, R19, 0x9910, RZ ;  /* 0x0000991013137816 */ /* 0x008fc800000000ff */
[C---:B------:R-:W-:Y:S02]  /*0500*/  ISETP.NE.AND P1, PT, R13.reuse, R22, PT ;  /* 0x000000160d00720c */ /* 0x040fe40003f25270 */
[C---:B------:R-:W-:Y:S02]  /*0510*/  ISETP.NE.AND P0, PT, R13.reuse, R19, PT ;  /* 0x000000130d00720c */ /* 0x040fe40003f05270 */
[----:B----4-:R-:W-:Y:S02]  /*0520*/  PRMT R5, R20, 0x9910, RZ ;  /* 0x0000991014057816 */ /* 0x010fe400000000ff */
[----:B------:R-:W-:Y:S02]  /*0530*/  ISETP.NE.AND P2, PT, R22, R4, PT ;  /* 0x000000041600720c */ /* 0x000fe40003f45270 */
[----:B------:R-:W-:Y:S02]  /*0540*/  SEL R21, RZ, 0x1, P1 ;  /* 0x00000001ff157807 */ /* 0x000fe40000800000 */
[----:B------:R-:W-:-:S02]  /*0550*/  ISETP.NE.AND P3, PT, R13, R5, PT ;  /* 0x000000050d00720c */ /* 0x000fc40003f65270 */
[----:B-----5:R-:W-:Y:S02]  /*0560*/  PRMT R8, R8, 0x9910, RZ ;  /* 0x0000991008087816 */ /* 0x020fe400000000ff */
[----:B------:R-:W-:Y:S01]  /*0570*/  MOV R20, 0x2 ;  /* 0x0000000200147802 */ /* 0x000fe20000000f00 */
[----:B------:R-:W-:Y:S01]  /*0580*/  @P1 IMAD.MOV R20, RZ, RZ, 0x1 ;  /* 0x00000001ff141424 */ /* 0x000fe200078e02ff */
[----:B------:R-:W-:Y:S01]  /*0590*/  ISETP.NE.AND P4, PT, R19, R4, PT ;  /* 0x000000041300720c */ /* 0x000fe20003f85270 */
[----:B------:R-:W-:Y:S01]  /*05a0*/  @P0 IMAD.MOV R20, RZ, RZ, R21 ;  /* 0x000000ffff140224 */ /* 0x000fe200078e0215 */
[----:B------:R-:W-:Y:S02]  /*05b0*/  ISETP.NE.AND P0, PT, R13, R8, PT ;  /* 0x000000080d00720c */ /* 0x000fe40003f05270 */
[-C--:B------:R-:W-:Y:S02]  /*05c0*/  ISETP.NE.AND P1, PT, R5, R4.reuse, PT ;  /* 0x000000040500720c */ /* 0x080fe40003f25270 */
[----:B------:R-:W-:Y:S01]  /*05d0*/  PRMT R5, R14, 0x9910, RZ ;  /* 0x000099100e057816 */ /* 0x000fe200000000ff */
[----:B------:R-:W-:Y:S01]  /*05e0*/  IMAD.MOV.U32 R21, RZ, RZ, -0x2 ;  /* 0xfffffffeff157424 */ /* 0x000fe200078e00ff */
[----:B------:R-:W-:Y:S01]  /*05f0*/  SEL R14, RZ, 0xffffffff, P2 ;  /* 0xffffffffff0e7807 */ /* 0x000fe20001000000 */
[----:B------:R-:W-:Y:S01]  /*0600*/  @P2 IMAD.MOV R21, RZ, RZ, -0x1 ;  /* 0xffffffffff152424 */ /* 0x000fe200078e02ff */
[----:B------:R-:W-:Y:S01]  /*0610*/  ISETP.NE.AND P2, PT, R13, R5, PT ;  /* 0x000000050d00720c */ /* 0x000fe20003f45270 */
[C---:B------:R-:W-:Y:S01]  /*0620*/  VIADD R22, R20.reuse, 0x1 ;  /* 0x0000000114167836 */ /* 0x040fe20000000000 */
[----:B------:R-:W-:Y:S01]  /*0630*/  @P3 IADD3 R22, PT, PT, R20, RZ, RZ ;  /* 0x000000ff14163210 */ /* 0x000fe20007ffe0ff */
[----:B------:R-:W-:Y:S01]  /*0640*/  @P4 IMAD.MOV R21, RZ, RZ, R14 ;  /* 0x000000ffff154224 */ /* 0x000fe200078e020e */
[----:B------:R-:W-:-:S02]  /*0650*/  ISETP.NE.AND P3, PT, R8, R4, PT ;  /* 0x000000040800720c */ /* 0x000fc40003f65270 */
[----:B------:R-:W-:Y:S01]  /*0660*/  PRMT R19, R24, 0x9910, RZ ;  /* 0x0000991018137816 */ /* 0x000fe200000000ff */
[----:B------:R-:W-:Y:S02]  /*0670*/  VIADD R14, R22, 0x1 ;  /* 0x00000001160e7836 */ /* 0x000fe40000000000 */
[----:B------:R-:W-:Y:S01]  /*0680*/  @P0 IMAD.MOV R14, RZ, RZ, R22 ;  /* 0x000000ffff0e0224 */ /* 0x000fe200078e0216 */
[----:B------:R-:W-:Y:S01]  /*0690*/  ISETP.NE.AND P0, PT, R5, R4, PT ;  /* 0x000000040500720c */ /* 0x000fe20003f05270 */
[----:B------:R-:W-:Y:S02]  /*06a0*/  VIADD R8, R21, 0xffffffff ;  /* 0xffffffff15087836 */ /* 0x000fe40000000000 */
[----:B------:R-:W-:Y:S01]  /*06b0*/  @P1 IMAD.MOV R8, RZ, RZ, R21 ;  /* 0x000000ffff081224 */ /* 0x000fe200078e0215 */
[----:B------:R-:W-:Y:S02]  /*06c0*/  ISETP.NE.AND P1, PT, R13, R19, PT ;  /* 0x000000130d00720c */ /* 0x000fe40003f25270 */
[----:B------:R-:W-:Y:S01]  /*06d0*/  IADD3 R20, PT, PT, R14, 0x1, RZ ;  /* 0x000000010e147810 */ /* 0x000fe20007ffe0ff */
[----:B------:R-:W-:-:S02]  /*06e0*/  @P2 IMAD.MOV R20, RZ, RZ, R14 ;  /* 0x000000ffff142224 */ /* 0x000fc400078e020e */
[----:B------:R-:W-:Y:S01]  /*06f0*/  IMAD.SHL.U32 R14, R15, 0x2000, RZ ;  /* 0x000020000f0e7824 */ /* 0x000fe200078e00ff */
[----:B------:R-:W-:Y:S01]  /*0700*/  ISETP.NE.AND P2, PT, R19, R4, PT ;  /* 0x000000041300720c */ /* 0x000fe20003f45270 */
[----:B------:R-:W-:Y:S02]  /*0710*/  VIADD R13, R8, 0xffffffff ;  /* 0xffffffff080d7836 */ /* 0x000fe40000000000 */
[----:B------:R-:W-:Y:S01]  /*0720*/  @P3 IMAD.MOV R13, RZ, RZ, R8 ;  /* 0x000000ffff0d3224 */ /* 0x000fe200078e0208 */
[----:B------:R-:W-:Y:S01]  /*0730*/  LOP3.LUT R5, R14, R17, RZ, 0x3c, !PT ;  /* 0x000000110e057212 */ /* 0x000fe200078e3cff */
[C---:B------:R-:W-:Y:S02]  /*0740*/  IMAD.SHL.U32 R4, R11.reuse, 0x4, RZ ;  /* 0x000000040b047824 */ /* 0x040fe400078e00ff */
[----:B------:R-:W-:Y:S01]  /*0750*/  IMAD.SHL.U32 R14, R11, 0x10, RZ ;  /* 0x000000100b0e7824 */ /* 0x000fe200078e00ff */
[----:B------:R-:W-:Y:S01]  /*0760*/  IADD3 R21, PT, PT, R13, -0x1, RZ ;  /* 0xffffffff0d157810 */ /* 0x000fe20007ffe0ff */
[----:B------:R-:W-:-:S02]  /*0770*/  VIADD R8, R20, 0x1 ;  /* 0x0000000114087836 */ /* 0x000fc40000000000 */
[----:B------:R-:W-:Y:S02]  /*0780*/  @P0 IMAD.MOV R21, RZ, RZ, R13 ;  /* 0x000000ffff150224 */ /* 0x000fe400078e020d */
[----:B------:R-:W-:Y:S01]  /*0790*/  IMAD.SHL.U32 R15, R15, 0x1000, RZ ;  /* 0x000010000f0f7824 */ /* 0x000fe200078e00ff */
[----:B------:R-:W-:Y:S01]  /*07a0*/  LOP3.LUT R17, R4, R11, RZ, 0x3c, !PT ;  /* 0x0000000b04117212 */ /* 0x000fe200078e3cff */
[----:B------:R-:W-:Y:S01]  /*07b0*/  @P1 IMAD.MOV R8, RZ, RZ, R20 ;  /* 0x000000ffff081224 */ /* 0x000fe200078e0214 */
[----:B------:R-:W-:Y:S02]  /*07c0*/  LOP3.LUT R20, R14, 0xffffff80, RZ, 0xc0, !PT ;  /* 0xffffff800e147812 */ /* 0x000fe400078ec0ff */
[----:B------:R-:W-:Y:S01]  /*07d0*/  IADD3 R13, PT, PT, R21, -0x1, RZ ;  /* 0xffffffff150d7810 */ /* 0x000fe20007ffe0ff */
[----:B------:R-:W-:Y:S01]  /*07e0*/  @P2 IMAD.MOV R13, RZ, RZ, R21 ;  /* 0x000000ffff0d2224 */ /* 0x000fe200078e0215 */
[----:B------:R-:W-:Y:S02]  /*07f0*/  LOP3.LUT R4, R15, 0xffffe000, RZ, 0xc0, !PT ;  /* 0xffffe0000f047812 */ /* 0x000fe400078ec0ff */
[----:B------:R-:W-:Y:S01]  /*0800*/  LEA.HI R17, R17, R20, RZ, 0x7 ;  /* 0x0000001411117211 */ /* 0x000fe200078f38ff */
[----:B------:R-:W-:Y:S01]  /*0810*/  IMAD.SHL.U32 R11, R11, 0x40, RZ ;  /* 0x000000400b0b7824 */ /* 0x000fe200078e00ff */
[----:B------:R-:W-:Y:S01]  /*0820*/  LEA.HI R5, R5, R4, RZ, 0xd ;  /* 0x0000000405057211 */ /* 0x000fe200078f68ff */
[----:B------:R-:W-:-:S02]  /*0830*/  IMAD.IADD R4, R8, 0x1, R13 ;  /* 0x0000000108047824 */ /* 0x000fc400078e020d */
[----:B------:R-:W-:Y:S01]  /*0840*/  IMAD.SHL.U32 R8, R17, 0x10, RZ ;  /* 0x0000001011087824 */ /* 0x000fe200078e00ff */
[----:B------:R-:W-:Y:S01]  /*0850*/  LOP3.LUT R11, R11, R14, RZ, 0x3c, !PT ;  /* 0x0000000e0b0b7212 */ /* 0x000fe200078e3cff */
[----:B------:R-:W-:Y:S02]  /*0860*/  IMAD.MOV.U32 R15, RZ, RZ, 0x17385ca9 ;  /* 0x17385ca9ff0f7424 */ /* 0x000fe400078e00ff */
[----:B------:R-:W-:Y:S01]  /*0870*/  IMAD.SHL.U32 R13, R16, 0x8, RZ ;  /* 0x00000008100d7824 */ /* 0x000fe200078e00ff */
[----:B------:R-:W-:Y:S01]  /*0880*/  LOP3.LUT R14, R8, 0xffffff80, RZ, 0xc0, !PT ;  /* 0xffffff80080e7812 */ /* 0x000fe200078ec0ff */
[----:B------:R-:W-:Y:S01]  /*0890*/  IMAD R10, R10, R15, 0x47502932 ;  /* 0x475029320a0a7424 */ /* 0x000fe200078e020f */
[----:B------:R-:W-:Y:S02]  /*08a0*/  I2FP.F32.S32 R8, R4 ;  /* 0x0000000400087245 */ /* 0x000fe40000201400 */
[----:B------:R-:W-:Y:S02]  /*08b0*/  LOP3.LUT R13, R13, R16, RZ, 0x3c, !PT ;  /* 0x000000100d0d7212 */ /* 0x000fe400078e3cff */
[----:B------:R-:W-:Y:S01]  /*08c0*/  LEA.HI R11, R11, R14, RZ, 0x7 ;  /* 0x0000000e0b0b7211 */ /* 0x000fe200078f38ff */
[----:B------:R-:W-:Y:S01]  /*08d0*/  FMUL R8, R8, UR6 ;  /* 0x0000000608087c20 */ /* 0x000fe20008400000 */
[----:B------:R-:W-:-:S02]  /*08e0*/  LEA.HI R17, R13, R18, RZ, 0x15 ;  /* 0x000000120d117211 */ /* 0x000fc400078fa8ff */
[----:B------:R-:W-:Y:S01]  /*08f0*/  LOP3.LUT R14, R5, R11, R10, 0x96, !PT ;  /* 0x0000000b050e7212 */ /* 0x000fe200078e960a */
[----:B------:R-:W-:-:S03]  /*0900*/  FMUL R8, R8, -1.4426950216293334961 ;  /* 0xbfb8aa3b08087820 */ /* 0x000fc60000400000 */
[----:B------:R-:W-:Y:S02]  /*0910*/  LOP3.LUT R16, R14, R17, RZ, 0x3c, !PT ;  /* 0x000000110e107212 */ /* 0x000fe400078e3cff */
[C---:B------:R-:W-:Y:S02]  /*0920*/  FSETP.GEU.AND P0, PT, R8.reuse, -126, PT ;  /* 0xc2fc00000800780b */ /* 0x040fe40003f0e000 */
[----:B------:R-:W1:Y:S01]  /*0930*/  I2F.F64.U32 R14, R16 ;  /* 0x00000010000e7312 */ /* 0x000e620000201800 */
[----:B------:R-:W2:Y:S10]  /*0940*/  S2R R18, SR_TID.X ;  /* 0x0000000000127919 */ /* 0x000eb40000002100 */
[----:B------:R-:W-:Y:S01]  /*0950*/  @!P0 FMUL R8, R8, 0.5 ;  /* 0x3f00000008088820 */ /* 0x000fe20000400000 */
[----:B-1----:R-:W-:-:S03]  /*0960*/  DMUL R14, R14, UR4 ;  /* 0x000000040e0e7c28 */ /* 0x002fc60008000000 */
[----:B------:R-:W1:Y:S08]  /*0970*/  MUFU.EX2 R13, R8 ;  /* 0x00000008000d7308 */ /* 0x000e700000000800 */
[----:B------:R-:W3:Y:S01]  /*0980*/  F2F.F32.F64 R14, R14 ;  /* 0x0000000e000e7310 */ /* 0x000ee20000301000 */
[----:B-1----:R-:W-:Y:S01]  /*0990*/  @!P0 FMUL R13, R13, R13 ;  /* 0x0000000d0d0d8220 */ /* 0x002fe20000400000 */
[----:B------:R-:W-:-:S04]  /*09a0*/  UMOV UR6, 0x400 ;  /* 0x0000040000067882 */ /* 0x000fc80000000000 */
[----:B---3--:R-:W-:Y:S01]  /*09b0*/  FSETP.GE.AND P0, PT, R13, R14, PT ;  /* 0x0000000e0d00720b */ /* 0x008fe20003f06000 */
[----:B------:R-:W-:Y:S01]  /*09c0*/  UIADD3 UR6, UPT, UPT, UR6, 0x200, URZ ;  /* 0x0000020006067890 */ /* 0x000fe2000fffe0ff */
[----:B------:R-:W-:Y:S02]  /*09d0*/  UMOV UR4, 0x400 ;  /* 0x0000040000047882 */ /* 0x000fe40000000000 */
[----:B0-----:R-:W-:Y:S02]  /*09e0*/  ULEA UR5, UR7, UR4, 0x18 ;  /* 0x0000000407057291 */ /* 0x001fe4000f8ec0ff */
[----:B------:R-:W-:Y:S01]  /*09f0*/  ULEA UR6, UR7, UR6, 0x18 ;  /* 0x0000000607067291 */ /* 0x000fe2000f8ec0ff */
[----:B------:R-:W-:-:S06]  /*0a00*/  IMAD.MOV.U32 R16, RZ, RZ, RZ ;  /* 0x000000ffff107224 */ /* 0x000fcc00078e00ff */
[----:B------:R-:W-:Y:S01]  /*0a10*/  @P0 PRMT R12, R9, 0x7610, R12 ;  /* 0x00007610090c0816 */ /* 0x000fe2000000000c */
[----:B------:R-:W-:Y:S01]  /*0a20*/  @P0 IMAD.MOV.U32 R16, RZ, RZ, R4 ;  /* 0x000000ffff100224 */ /* 0x000fe200078e0004 */
[C---:B--2---:R-:W-:Y:S02]  /*0a30*/  LEA R15, R18.reuse, UR5, 0x2 ;  /* 0x00000005120f7c11 */ /* 0x044fe4000f8e10ff */
[----:B------:R-:W-:Y:S02]  /*0a40*/  LEA R13, R18, UR6, 0x2 ;  /* 0x00000006120d7c11 */ /* 0x000fe4000f8e10ff */
[----:B------:R-:W-:Y:S01]  /*0a50*/  LOP3.LUT R12, R12, 0xffff, RZ, 0xc0, !PT ;  /* 0x0000ffff0c0c7812 */ /* 0x000fe200078ec0ff */
[----:B------:R0:W-:Y:S04]  /*0a60*/  @P0 STG.E.U16 desc[UR12][R2.64], R9 ;  /* 0x0000000902000986 */ /* 0x0001e8000c10150c */
[----:B------:R0:W-:Y:S04]  /*0a70*/  STS [R15], R16 ;  /* 0x000000100f007388 */ /* 0x0001e80000000800 */
[----:B------:R0:W-:Y:S04]  /*0a80*/  STG.E desc[UR12][R6.64], R5 ;  /* 0x0000000506007986 */ /* 0x0001e8000c10190c */
[----:B------:R0:W-:Y:S04]  /*0a90*/  STG.E desc[UR12][R6.64+0x4], R11 ;  /* 0x0000040b06007986 */ /* 0x0001e8000c10190c */
[----:B------:R0:W-:Y:S04]  /*0aa0*/  STG.E desc[UR12][R6.64+0x8], R17 ;  /* 0x0000081106007986 */ /* 0x0001e8000c10190c */
[----:B------:R0:W-:Y:S04]  /*0ab0*/  STG.E desc[UR12][R6.64+0xc], R10 ;  /* 0x00000c0a06007986 */ /* 0x0001e8000c10190c */
[----:B------:R0:W-:Y:S01]  /*0ac0*/  STS [R13], R12 ;  /* 0x0000000c0d007388 */ /* 0x0001e20000000800 */
[----:B------:R-:W-:Y:S01]  /*0ad0*/  BAR.SYNC.DEFER_BLOCKING 0x0 ;  /* 0x0000000000007b1d */ /* 0x000fe20000010000 */
[----:B------:R-:W-:-:S13]  /*0ae0*/  ISETP.NE.AND P0, PT, R18, RZ, PT ;  /* 0x000000ff1200720c */ /* 0x000fda0003f05270 */
[----:B0-----:R-:W-:Y:S05]  /*0af0*/  @P0 EXIT ;  /* 0x000000000000094d */ /* 0x001fea0003800000 */
[----:B------:R-:W-:Y:S01]  /*0b00*/  UISETP.GE.U32.AND UP0, UPT, UR11, 0x8, UPT ;  /* 0x000000080b00788c */ /* 0x000fe2000bf06070 */
[----:B------:R-:W-:Y:S01]  /*0b10*/  CS2R R2, SRZ ;  /* 0x0000000000027805 */ /* 0x000fe2000001ff00 */
[----:B------:R-:W-:Y:S01]  /*0b20*/  ULOP3.LUT UR8, UR11, 0x7, URZ, 0xc0, !UPT ;  /* 0x000000070b087892 */ /* 0x000fe2000f8ec0ff */
[----:B------:R-:W-:-:S06]  /*0b30*/  UMOV UR4, URZ ;  /* 0x000000ff00047c82 */ /* 0x000fcc0008000000 */
[----:B------:R-:W-:Y:S05]  /*0b40*/  BRA.U !UP0, `(.L_x_0) ;  /* 0x0000000108ac7547 */ /* 0x000fea000b800000 */
[----:B------:R-:W-:Y:S01]  /*0b50*/  ULOP3.LUT UR7, UR11, 0xfffffff8, URZ, 0xc0, !UPT ;  /* 0xfffffff80b077892 */ /* 0x000fe2000f8ec0ff */
[----:B------:R-:W-:Y:S01]  /*0b60*/  CS2R R2, SRZ ;  /* 0x0000000000027805 */ /* 0x000fe2000001ff00 */
[----:B------:R-:W-:Y:S02]  /*0b70*/  ULOP3.LUT UR4, UR11, 0x7f8, URZ, 0xc0, !UPT ;  /* 0x000007f80b047892 */ /* 0x000fe4000f8ec0ff */
[----:B------:R-:W-:Y:S02]  /*0b80*/  UIADD3 UR9, UPT, UPT, UR5, 0x10, URZ ;  /* 0x0000001005097890 */ /* 0x000fe4000fffe0ff */
[----:B------:R-:W-:Y:S02]  /*0b90*/  UIADD3 UR10, UPT, UPT, UR6, 0x10, URZ ;  /* 0x00000010060a7890 */ /* 0x000fe4000fffe0ff */
[----:B------:R-:W-:-:S12]  /*0ba0*/  UIADD3 UR7, UPT, UPT, -UR7, URZ, URZ ;  /* 0x000000ff07077290 */ /* 0x000fd8000fffe1ff */
.L_x_1:
[----:B------:R-:W0:Y:S01]  /*0bb0*/  LDS.128 R12, [UR10+-0x10] ;  /* 0xfffff00aff0c7984 */ /* 0x000e220008000c00 */
[----:B------:R-:W-:Y:S01]  /*0bc0*/  VIADD R4, R3, 0xffffffff ;  /* 0xffffffff03047836 */ /* 0x000fe20000000000 */
[----:B------:R-:W-:Y:S02]  /*0bd0*/  UIADD3 UR7, UPT, UPT, UR7, 0x8, URZ ;  /* 0x0000000807077890 */ /* 0x000fe4000fffe0ff */
[----:B------:R-:W-:Y:S01]  /*0be0*/  LDS.128 R16, [UR10] ;  /* 0x0000000aff107984 */ /* 0x000fe20008000c00 */
[----:B------:R-:W-:Y:S02]  /*0bf0*/  UIADD3 UR10, UPT, UPT, UR10, 0x20, URZ ;  /* 0x000000200a0a7890 */ /* 0x000fe4000fffe0ff */
[----:B------:R-:W-:Y:S01]  /*0c00*/  UISETP.NE.AND UP0, UPT, UR7, URZ, UPT ;  /* 0x000000ff0700728c */ /* 0x000fe2000bf05270 */
[----:B------:R-:W1:Y:S01]  /*0c10*/  LDS.128 R8, [UR9+-0x10] ;  /* 0xfffff009ff087984 */ /* 0x000e620008000c00 */
[----:B0-----:R-:W-:Y:S02]  /*0c20*/  ISETP.NE.AND P0, PT, R12, RZ, PT ;  /* 0x000000ff0c00720c */ /* 0x001fe40003f05270 */
[----:B------:R-:W-:-:S02]  /*0c30*/  ISETP.NE.AND P1, PT, R13, RZ, PT ;  /* 0x000000ff0d00720c */ /* 0x000fc40003f25270 */
[----:B-1----:R-:W-:-:S04]  /*0c40*/  IADD3 R8, PT, PT, R9, R8, R2 ;  /* 0x0000000809087210 */ /* 0x002fc80007ffe002 */
[----:B------:R-:W-:-:S05]  /*0c50*/  IADD3 R8, PT, PT, R11, R10, R8 ;  /* 0x0000000a0b087210 */ /* 0x000fca0007ffe008 */
[----:B------:R-:W-:Y:S01]  /*0c60*/  @P0 VIADD R4, R3, 0x1 ;  /* 0x0000000103040836 */ /* 0x000fe20000000000 */
[----:B------:R-:W-:-:S04]  /*0c70*/  ISETP.NE.AND P0, PT, R14, RZ, PT ;  /* 0x000000ff0e00720c */ /* 0x000fc80003f05270 */
[C---:B------:R-:W-:Y:S01]  /*0c80*/  IADD3 R3, PT, PT, R4.reuse, -0x1, RZ ;  /* 0xffffffff04037810 */ /* 0x040fe20007ffe0ff */
[----:B------:R-:W-:Y:S01]  /*0c90*/  @P1 VIADD R3, R4, 0x1 ;  /* 0x0000000104031836 */ /* 0x000fe20000000000 */
[----:B------:R-:W-:Y:S01]  /*0ca0*/  ISETP.NE.AND P1, PT, R15, RZ, PT ;  /* 0x000000ff0f00720c */ /* 0x000fe20003f25270 */
[----:B------:R-:W0:Y:S01]  /*0cb0*/  LDS.128 R4, [UR9] ;  /* 0x00000009ff047984 */ /* 0x000e220008000c00 */
[----:B------:R-:W-:Y:S01]  /*0cc0*/  UIADD3 UR9, UPT, UPT, UR9, 0x20, URZ ;  /* 0x0000002009097890 */ /* 0x000fe2000fffe0ff */
[----:B------:R-:W-:-:S04]  /*0cd0*/  VIADD R12, R3, 0xffffffff ;  /* 0xffffffff030c7836 */ /* 0x000fc80000000000 */
[----:B------:R-:W-:Y:S01]  /*0ce0*/  @P0 VIADD R12, R3, 0x1 ;  /* 0x00000001030c0836 */ /* 0x000fe20000000000 */
[----:B------:R-:W-:-:S03]  /*0cf0*/  ISETP.NE.AND P0, PT, R16, RZ, PT ;  /* 0x000000ff1000720c */ /* 0x000fc60003f05270 */
[C---:B------:R-:W-:Y:S02]  /*0d00*/  VIADD R3, R12.reuse, 0xffffffff ;  /* 0xffffffff0c037836 */ /* 0x040fe40000000000 */
[----:B------:R-:W-:Y:S01]  /*0d10*/  @P1 VIADD R3, R12, 0x1 ;  /* 0x000000010c031836 */ /* 0x000fe20000000000 */
[----:B------:R-:W-:-:S04]  /*0d20*/  ISETP.NE.AND P1, PT, R17, RZ, PT ;  /* 0x000000ff1100720c */ /* 0x000fc80003f25270 */
[----:B------:R-:W-:-:S03]  /*0d30*/  IADD3 R12, PT, PT, R3, -0x1, RZ ;  /* 0xffffffff030c7810 */ /* 0x000fc60007ffe0ff */
[----:B------:R-:W-:Y:S01]  /*0d40*/  @P0 VIADD R12, R3, 0x1 ;  /* 0x00000001030c0836 */ /* 0x000fe20000000000 */
[----:B------:R-:W-:-:S03]  /*0d50*/  ISETP.NE.AND P0, PT, R18, RZ, PT ;  /* 0x000000ff1200720c */ /* 0x000fc60003f05270 */
[C---:B------:R-:W-:Y:S02]  /*0d60*/  VIADD R3, R12.reuse, 0xffffffff ;  /* 0xffffffff0c037836 */ /* 0x040fe40000000000 */
[----:B------:R-:W-:Y:S01]  /*0d70*/  @P1 VIADD R3, R12, 0x1 ;  /* 0x000000010c031836 */ /* 0x000fe20000000000 */
[----:B------:R-:W-:-:S03]  /*0d80*/  ISETP.NE.AND P1, PT, R19, RZ, PT ;  /* 0x000000ff1300720c */ /* 0x000fc60003f25270 */
[----:B------:R-:W-:-:S04]  /*0d90*/  VIADD R2, R3, 0xffffffff ;  /* 0xffffffff03027836 */ /* 0x000fc80000000000 */
[----:B------:R-:W-:-:S05]  /*0da0*/  @P0 VIADD R2, R3, 0x1 ;  /* 0x0000000103020836 */ /* 0x000fca0000000000 */
[C---:B------:R-:W-:Y:S01]  /*0db0*/  IADD3 R3, PT, PT, R2.reuse, -0x1, RZ ;  /* 0xffffffff02037810 */ /* 0x040fe20007ffe0ff */
[----:B------:R-:W-:Y:S01]  /*0dc0*/  @P1 VIADD R3, R2, 0x1 ;  /* 0x0000000102031836 */ /* 0x000fe20000000000 */
[----:B0-----:R-:W-:-:S04]  /*0dd0*/  IADD3 R4, PT, PT, R5, R4, R8 ;  /* 0x0000000405047210 */ /* 0x001fc80007ffe008 */
[----:B------:R-:W-:Y:S01]  /*0de0*/  IADD3 R2, PT, PT, R7, R6, R4 ;  /* 0x0000000607027210 */ /* 0x000fe20007ffe004 */
[----:B------:R-:W-:Y:S06]  /*0df0*/  BRA.U UP0, `(.L_x_1) ;  /* 0xfffffffd006c7547 */ /* 0x000fec000b83ffff */
.L_x_0:
[----:B------:R-:W-:-:S09]  /*0e00*/  UISETP.NE.AND UP0, UPT, UR8, URZ, UPT ;  /* 0x000000ff0800728c */ /* 0x000fd2000bf05270 */
[----:B------:R-:W-:Y:S05]  /*0e10*/  BRA.U !UP0, `(.L_x_2) ;  /* 0x0000000108d07547 */ /* 0x000fea000b800000 */
[----:B------:R-:W-:Y:S02]  /*0e20*/  UISETP.GE.U32.AND UP0, UPT, UR8, 0x4, UPT ;  /* 0x000000040800788c */ /* 0x000fe4000bf06070 */
[----:B------:R-:W-:-:S04]  /*0e30*/  ULOP3.LUT UR7, UR11, 0x3, URZ, 0xc0, !UPT ;  /* 0x000000030b077892 */ /* 0x000fc8000f8ec0ff */
[----:B------:R-:W-:-:S03]  /*0e40*/  UISETP.NE.AND UP1, UPT, UR7, URZ, UPT ;  /* 0x000000ff0700728c */ /* 0x000fc6000bf25270 */
[----:B------:R-:W-:Y:S08]  /*0e50*/  BRA.U !UP0, `(.L_x_3) ;  /* 0x0000000108547547 */ /* 0x000ff0000b800000 */
[----:B------:R-:W-:-:S09]  /*0e60*/  ULEA UR8, UR4, UR6, 0x2 ;  /* 0x0000000604087291 */ /* 0x000fd2000f8e10ff */
[----:B------:R-:W0:Y:S04]  /*0e70*/  LDS.64 R8, [UR8] ;  /* 0x00000008ff087984 */ /* 0x000e280008000a00 */
[----:B------:R-:W1:Y:S01]  /*0e80*/  LDS.64 R10, [UR8+0x8] ;  /* 0x00000808ff0a7984 */ /* 0x000e620008000a00 */
[----:B------:R-:W-:Y:S02]  /*0e90*/  ULEA UR8, UR4, UR5, 0x2 ;  /* 0x0000000504087291 */ /* 0x000fe4000f8e10ff */
[----:B------:R-:W-:-:S07]  /*0ea0*/  UIADD3 UR4, UPT, UPT, UR4, 0x4, URZ ;  /* 0x0000000404047890 */ /* 0x000fce000fffe0ff */
[----:B------:R-:W2:Y:S04]  /*0eb0*/  LDS.64 R4, [UR8] ;  /* 0x00000008ff047984 */ /* 0x000ea80008000a00 */
[----:B------:R-:W3:Y:S01]  /*0ec0*/  LDS.64 R6, [UR8+0x8] ;  /* 0x00000808ff067984 */ /* 0x000ee20008000a00 */
[----:B0-----:R-:W-:Y:S01]  /*0ed0*/  ISETP.NE.AND P0, PT, R8, RZ, PT ;  /* 0x000000ff0800720c */ /* 0x001fe20003f05270 */
[----:B------:R-:W-:Y:S01]  /*0ee0*/  VIADD R8, R3, 0xffffffff ;  /* 0xffffffff03087836 */ /* 0x000fe20000000000 */
[----:B------:R-:W-:-:S11]  /*0ef0*/  ISETP.NE.AND P1, PT, R9, RZ, PT ;  /* 0x000000ff0900720c */ /* 0x000fd60003f25270 */
[----:B------:R-:W-:Y:S01]  /*0f00*/  @P0 VIADD R8, R3, 0x1 ;  /* 0x0000000103080836 */ /* 0x000fe20000000000 */
[----:B-1----:R-:W-:Y:S02]  /*0f10*/  ISETP.NE.AND P0, PT, R10, RZ, PT ;  /* 0x000000ff0a00720c */ /* 0x002fe40003f05270 */
[----:B--2---:R-:W-:Y:S01]  /*0f20*/  IADD3 R2, PT, PT, R5, R4, R2 ;  /* 0x0000000405027210 */ /* 0x004fe20007ffe002 */
[C---:B------:R-:W-:Y:S01]  /*0f30*/  VIADD R3, R8.reuse, 0xffffffff ;  /* 0xffffffff08037836 */ /* 0x040fe20000000000 */
[----:B------:R-:W-:Y:S02]  /*0f40*/  @P1 IADD3 R3, PT, PT, R8, 0x1, RZ ;  /* 0x0000000108031810 */ /* 0x000fe40007ffe0ff */
[----:B------:R-:W-:Y:S02]  /*0f50*/  ISETP.NE.AND P1, PT, R11, RZ, PT ;  /* 0x000000ff0b00720c */ /* 0x000fe40003f25270 */
[----:B---3--:R-:W-:Y:S01]  /*0f60*/  IADD3 R2, PT, PT, R7, R6, R2 ;  /* 0x0000000607027210 */ /* 0x008fe20007ffe002 */
[----:B------:R-:W-:-:S04]  /*0f70*/  VIADD R8, R3, 0xffffffff ;  /* 0xffffffff03087836 */ /* 0x000fc80000000000 */
[----:B------:R-:W-:-:S04]  /*0f80*/  @P0 VIADD R8, R3, 0x1 ;  /* 0x0000000103080836 */ /* 0x000fc80000000000 */
[C---:B------:R-:W-:Y:S02]  /*0f90*/  VIADD R3, R8.reuse, 0xffffffff ;  /* 0xffffffff08037836 */ /* 0x040fe40000000000 */
[----:B------:R-:W-:-:S07]  /*0fa0*/  @P1 VIADD R3, R8, 0x1 ;  /* 0x0000000108031836 */ /* 0x000fce0000000000 */
.L_x_3:
[----:B------:R-:W-:Y:S05]  /*0fb0*/  BRA.U !UP1, `(.L_x_2) ;  /* 0x0000000109687547 */ /* 0x000fea000b800000 */
[----:B------:R-:W-:Y:S02]  /*0fc0*/  UISETP.NE.AND UP0, UPT, UR7, 0x1, UPT ;  /* 0x000000010700788c */ /* 0x000fe4000bf05270 */
[----:B------:R-:W-:-:S04]  /*0fd0*/  ULOP3.LUT UR8, UR11, 0x1, URZ, 0xc0, !UPT ;  /* 0x000000010b087892 */ /* 0x000fc8000f8ec0ff */
[----:B------:R-:W-:-:S03]  /*0fe0*/  UISETP.NE.U32.AND UP1, UPT, UR8, 0x1, UPT ;  /* 0x000000010800788c */ /* 0x000fc6000bf25070 */
[----:B------:R-:W-:Y:S08]  /*0ff0*/  BRA.U !UP0, `(.L_x_4) ;  /* 0x0000000108307547 */ /* 0x000ff0000b800000 */
[----:B------:R-:W-:-:S09]  /*1000*/  ULEA UR7, UR4, UR6, 0x2 ;  /* 0x0000000604077291 */ /* 0x000fd2000f8e10ff */
[----:B------:R-:W0:Y:S01]  /*1010*/  LDS.64 R6, [UR7] ;  /* 0x00000007ff067984 */ /* 0x000e220008000a00 */
[----:B------:R-:W-:Y:S02]  /*1020*/  ULEA UR7, UR4, UR5, 0x2 ;  /* 0x0000000504077291 */ /* 0x000fe4000f8e10ff */
[----:B------:R-:W-:-:S07]  /*1030*/  UIADD3 UR4, UPT, UPT, UR4, 0x2, URZ ;  /* 0x0000000204047890 */ /* 0x000fce000fffe0ff */
[----:B------:R-:W1:Y:S01]  /*1040*/  LDS.64 R4, [UR7] ;  /* 0x00000007ff047984 */ /* 0x000e620008000a00 */
[----:B0-----:R-:W-:Y:S02]  /*1050*/  ISETP.NE.AND P0, PT, R6, RZ, PT ;  /* 0x000000ff0600720c */ /* 0x001fe40003f05270 */
[----:B------:R-:W-:Y:S02]  /*1060*/  ISETP.NE.AND P1, PT, R7, RZ, PT ;  /* 0x000000ff0700720c */ /* 0x000fe40003f25270 */
[----:B------:R-:W-:Y:S02]  /*1070*/  IADD3 R6, PT, PT, R3, -0x1, RZ ;  /* 0xffffffff03067810 */ /* 0x000fe40007ffe0ff */
[----:B-1----:R-:W-:-:S07]  /*1080*/  IADD3 R2, PT, PT, R5, R4, R2 ;  /* 0x0000000405027210 */ /* 0x002fce0007ffe002 */
[----:B------:R-:W-:-:S04]  /*1090*/  @P0 VIADD R6, R3, 0x1 ;  /* 0x0000000103060836 */ /* 0x000fc80000000000 */
[C---:B------:R-:W-:Y:S02]  /*10a0*/  VIADD R3, R6.reuse, 0xffffffff ;  /* 0xffffffff06037836 */ /* 0x040fe40000000000 */
[----:B------:R-:W-:-:S07]  /*10b0*/  @P1 VIADD R3, R6, 0x1 ;  /* 0x0000000106031836 */ /* 0x000fce0000000000 */
.L_x_4:
[----:B------:R-:W-:Y:S05]  /*10c0*/  BRA.U UP1, `(.L_x_2) ;  /* 0x0000000101247547 */ /* 0x000fea000b800000 */
[----:B------:R-:W-:Y:S02]  /*10d0*/  ULEA UR7, UR4, UR6, 0x2 ;  /* 0x0000000604077291 */ /* 0x000fe4000f8e10ff */
[----:B------:R-:W-:-:S07]  /*10e0*/  ULEA UR4, UR4, UR5, 0x2 ;  /* 0x0000000504047291 */ /* 0x000fce000f8e10ff */
[----:B------:R-:W0:Y:S04]  /*10f0*/  LDS R4, [UR7] ;  /* 0x00000007ff047984 */ /* 0x000e280008000800 */
[----:B------:R-:W1:Y:S01]  /*1100*/  LDS R5, [UR4] ;  /* 0x00000004ff057984 */ /* 0x000e620008000800 */
[----:B0-----:R-:W-:Y:S01]  /*1110*/  ISETP.NE.AND P0, PT, R4, RZ, PT ;  /* 0x000000ff0400720c */ /* 0x001fe20003f05270 */
[----:B------:R-:W-:Y:S02]  /*1120*/  VIADD R4, R3, 0xffffffff ;  /* 0xffffffff03047836 */ /* 0x000fe40000000000 */
[----:B-1----:R-:W-:-:S10]  /*1130*/  IMAD.IADD R2, R2, 0x1, R5 ;  /* 0x0000000102027824 */ /* 0x002fd400078e0205 */
[----:B------:R-:W-:-:S05]  /*1140*/  @P0 IADD3 R4, PT, PT, R3, 0x1, RZ ;  /* 0x0000000103040810 */ /* 0x000fca0007ffe0ff */
[----:B------:R-:W-:-:S07]  /*1150*/  IMAD.MOV.U32 R3, RZ, RZ, R4 ;  /* 0x000000ffff037224 */ /* 0x000fce00078e0004 */
.L_x_2:
[----:B------:R-:W0:Y:S08]  /*1160*/  LDC.64 R4, c[0x0][0x3a0] ;  /* 0x0000e800ff047b82 */ /* 0x000e300000000a00 */
[----:B------:R-:W1:Y:S01]  /*1170*/  LDC.64 R6, c[0x0][0x3a8] ;  /* 0x0000ea00ff067b82 */ /* 0x000e620000000a00 */
[----:B0-----:R-:W-:-:S05]  /*1180*/  IMAD.WIDE.U32 R4, R0, 0x4, R4 ;  /* 0x0000000400047825 */ /* 0x001fca00078e0004 */
[----:B------:R-:W2:Y:S01]  /*1190*/  LDG.E R9, desc[UR12][R4.64] ;  /* 0x0000000c04097981 */ /* 0x000ea2000c1e1900 */
[----:B-1----:R-:W-:-:S04]  /*11a0*/  IMAD.WIDE.U32 R6, R0, 0x4, R6 ;  /* 0x0000000400067825 */ /* 0x002fc800078e0006 */
[----:B--2---:R-:W-:-:S05]  /*11b0*/  IMAD.IADD R9, R9, 0x1, R2 ;  /* 0x0000000109097824 */ /* 0x004fca00078e0202 */
[----:B------:R-:W-:Y:S04]  /*11c0*/  STG.E desc[UR12][R4.64], R9 ;  /* 0x0000000904007986 */ /* 0x000fe8000c10190c */
[----:B------:R-:W-:Y:S01]  /*11d0*/  STG.E desc[UR12][R6.64], R3 ;  /* 0x0000000306007986 */ /* 0x000fe2000c10190c */
[----:B------:R-:W-:Y:S05]  /*11e0*/  EXIT ;  /* 0x000000000000794d */ /* 0x000fea0003800000 */
.L_x_5:
[----:B------:R-:W-:-:S00]  /*11f0*/  BRA `(.L_x_5) ;  /* 0xfffffffc00fc7947 */ /* 0x000fc0000383ffff */
[----:B------:R-:W-:-:S00]  /*1200*/  NOP ;  /* 0x0000000000007918 */ /* 0x000fc00000000000 */
[----:B------:R-:W-:-:S00]  /*1210*/  NOP ;  /* 0x0000000000007918 */ /* 0x000fc00000000000 */
[----:B------:R-:W-:-:S00]  /*1220*/  NOP ;  /* 0x0000000000007918 */ /* 0x000fc00000000000 */
[----:B------:R-:W-:-:S00]  /*1230*/  NOP ;  /* 0x0000000000007918 */ /* 0x000fc00000000000 */
[----:B------:R-:W-:-:S00]  /*1240*/  NOP ;  /* 0x0000000000007918 */ /* 0x000fc00000000000 */
[----:B------:R-:W-:-:S00]  /*1250*/  NOP ;  /* 0x0000000000007918 */ /* 0x000fc00000000000 */
[----:B------:R-:W-:-:S00]  /*1260*/  NOP ;  /* 0x0000000000007918 */ /* 0x000fc00000000000 */
[----:B------:R-:W-:-:S00]  /*1270*/  NOP ;  /* 0x0000000000007918 */ /* 0x000fc00000000000 */
.L_x_6:


//--------------------- .nv.shared._Z13runMetropolisPiPtPjS1_S_S_f --------------------------
	.section	.nv.shared._Z13runMetropolisPiPtPjS1_S_S_f,"aw",@nobits
	.sectionflags	@""
	.align	4
.nv.shared._Z13runMetropolisPiPtPjS1_S_S_f:
	.zero		2048


//--------------------- .nv.shared.reserved.0     --------------------------
	.section	.nv.shared.reserved.0,"aw",@nobits
	.weak		__nv_reservedSMEM_offset_0_alias
	.size		__nv_reservedSMEM_offset_0_alias, 0, 64
	.other		__nv_reservedSMEM_offset_0_alias,@"STO_CUDA_RESERVED_SHARED STV_DEFAULT"
__nv_reservedSMEM_offset_0_alias:
	.zero		0
	.zero		64


//--------------------- .nv.constant0._Z13runMetropolisPiPtPjS1_S_S_f --------------------------
	.section	.nv.constant0._Z13runMetropolisPiPtPjS1_S_S_f,"a",@progbits
	.sectionflags	@""
	.align	4
.nv.constant0._Z13runMetropolisPiPtPjS1_S_S_f:
	.zero		948


//--------------------- SYMBOLS --------------------------

	.type		.nv.reservedSmem.offset0,@object
	.size		.nv.reservedSmem.offset0,0x4
	.type		.nv.reservedSmem.cap,@object
	.size		.nv.reservedSmem.cap,0x4
